//
// Generated by NVIDIA NVVM Compiler
//
// Compiler Build ID: CL-36424714
// Cuda compilation tools, release 13.0, V13.0.88
// Based on NVVM 20.0.0
//

.version 9.0
.target sm_100
.address_size 64

	// .globl	_Z26MatrixMultiplicationKernelPfS_S_i

.visible .entry _Z26MatrixMultiplicationKernelPfS_S_i(
	.param .u64 .ptr .align 1 _Z26MatrixMultiplicationKernelPfS_S_i_param_0,
	.param .u64 .ptr .align 1 _Z26MatrixMultiplicationKernelPfS_S_i_param_1,
	.param .u64 .ptr .align 1 _Z26MatrixMultiplicationKernelPfS_S_i_param_2,
	.param .u32 _Z26MatrixMultiplicationKernelPfS_S_i_param_3
)
{
	.reg .pred 	%p<10>;
	.reg .b32 	%r<40>;
	.reg .b32 	%f<67>;
	.reg .b64 	%rd<67>;

	ld.param.u64 	%rd14, [_Z26MatrixMultiplicationKernelPfS_S_i_param_0];
	ld.param.u64 	%rd15, [_Z26MatrixMultiplicationKernelPfS_S_i_param_1];
	ld.param.u32 	%r18, [_Z26MatrixMultiplicationKernelPfS_S_i_param_3];
	cvta.to.global.u64 	%rd1, %rd15;
	cvta.to.global.u64 	%rd2, %rd14;
	mov.u32 	%r19, %ctaid.y;
	mov.u32 	%r20, %ntid.y;
	mov.u32 	%r21, %tid.y;
	mad.lo.s32 	%r1, %r19, %r20, %r21;
	mov.u32 	%r22, %ctaid.x;
	mov.u32 	%r23, %ntid.x;
	mov.u32 	%r24, %tid.x;
	mad.lo.s32 	%r2, %r22, %r23, %r24;
	max.s32 	%r25, %r1, %r2;
	setp.ge.s32 	%p1, %r25, %r18;
	@%p1 bra 	$L__BB0_13;
	mul.lo.s32 	%r3, %r18, %r1;
	and.b32  	%r4, %r18, 7;
	setp.lt.u32 	%p2, %r18, 8;
	mov.f32 	%f66, 0f00000000;
	mov.b32 	%r38, 0;
	@%p2 bra 	$L__BB0_4;
	and.b32  	%r38, %r18, 2147483640;
	neg.s32 	%r36, %r38;
	mul.wide.s32 	%rd16, %r18, 4;
	add.s64 	%rd3, %rd1, %rd16;
	shl.b32 	%r7, %r18, 3;
	mul.wide.s32 	%rd17, %r18, 8;
	add.s64 	%rd4, %rd1, %rd17;
	mul.wide.s32 	%rd18, %r18, 12;
	add.s64 	%rd5, %rd1, %rd18;
	mul.wide.s32 	%rd19, %r18, 16;
	add.s64 	%rd6, %rd1, %rd19;
	mul.wide.s32 	%rd20, %r18, 20;
	add.s64 	%rd7, %rd1, %rd20;
	mul.wide.s32 	%rd21, %r18, 24;
	add.s64 	%rd8, %rd1, %rd21;
	mul.wide.s32 	%rd22, %r18, 28;
	add.s64 	%rd9, %rd1, %rd22;
	mul.wide.u32 	%rd23, %r3, 4;
	add.s64 	%rd24, %rd23, %rd2;
	add.s64 	%rd66, %rd24, 16;
	mov.f32 	%f66, 0f00000000;
	mov.u32 	%r35, %r2;
$L__BB0_3:
	.pragma "nounroll";
	mul.wide.s32 	%rd25, %r35, 4;
	add.s64 	%rd26, %rd3, %rd25;
	add.s64 	%rd27, %rd4, %rd25;
	add.s64 	%rd28, %rd5, %rd25;
	add.s64 	%rd29, %rd6, %rd25;
	add.s64 	%rd30, %rd7, %rd25;
	add.s64 	%rd31, %rd8, %rd25;
	add.s64 	%rd32, %rd9, %rd25;
	add.s64 	%rd33, %rd1, %rd25;
	ld.global.f32 	%f16, [%rd66+-16];
	ld.global.f32 	%f17, [%rd33];
	fma.rn.f32 	%f18, %f16, %f17, %f66;
	ld.global.f32 	%f19, [%rd66+-12];
	ld.global.f32 	%f20, [%rd26];
	fma.rn.f32 	%f21, %f19, %f20, %f18;
	ld.global.f32 	%f22, [%rd66+-8];
	ld.global.f32 	%f23, [%rd27];
	fma.rn.f32 	%f24, %f22, %f23, %f21;
	ld.global.f32 	%f25, [%rd66+-4];
	ld.global.f32 	%f26, [%rd28];
	fma.rn.f32 	%f27, %f25, %f26, %f24;
	ld.global.f32 	%f28, [%rd66];
	ld.global.f32 	%f29, [%rd29];
	fma.rn.f32 	%f30, %f28, %f29, %f27;
	ld.global.f32 	%f31, [%rd66+4];
	ld.global.f32 	%f32, [%rd30];
	fma.rn.f32 	%f33, %f31, %f32, %f30;
	ld.global.f32 	%f34, [%rd66+8];
	ld.global.f32 	%f35, [%rd31];
	fma.rn.f32 	%f36, %f34, %f35, %f33;
	ld.global.f32 	%f37, [%rd66+12];
	ld.global.f32 	%f38, [%rd32];
	fma.rn.f32 	%f66, %f37, %f38, %f36;
	add.s32 	%r36, %r36, 8;
	add.s32 	%r35, %r35, %r7;
	add.s64 	%rd66, %rd66, 32;
	setp.ne.s32 	%p3, %r36, 0;
	@%p3 bra 	$L__BB0_3;
$L__BB0_4:
	setp.eq.s32 	%p4, %r4, 0;
	@%p4 bra 	$L__BB0_12;
	and.b32  	%r13, %r18, 3;
	setp.lt.u32 	%p5, %r4, 4;
	@%p5 bra 	$L__BB0_7;
	add.s32 	%r27, %r38, %r3;
	mul.wide.u32 	%rd34, %r27, 4;
	add.s64 	%rd35, %rd2, %rd34;
	ld.global.f32 	%f40, [%rd35];
	mad.lo.s32 	%r28, %r38, %r18, %r2;
	mul.wide.s32 	%rd36, %r28, 4;
	add.s64 	%rd37, %rd1, %rd36;
	ld.global.f32 	%f41, [%rd37];
	fma.rn.f32 	%f42, %f40, %f41, %f66;
	cvt.u64.u32 	%rd38, %r3;
	cvt.u64.u32 	%rd39, %r38;
	add.s64 	%rd40, %rd39, %rd38;
	shl.b64 	%rd41, %rd40, 2;
	add.s64 	%rd42, %rd2, %rd41;
	ld.global.f32 	%f43, [%rd42+4];
	mul.wide.s32 	%rd43, %r18, 4;
	add.s64 	%rd44, %rd37, %rd43;
	ld.global.f32 	%f44, [%rd44];
	fma.rn.f32 	%f45, %f43, %f44, %f42;
	ld.global.f32 	%f46, [%rd42+8];
	add.s64 	%rd45, %rd44, %rd43;
	ld.global.f32 	%f47, [%rd45];
	fma.rn.f32 	%f48, %f46, %f47, %f45;
	ld.global.f32 	%f49, [%rd42+12];
	add.s64 	%rd46, %rd45, %rd43;
	ld.global.f32 	%f50, [%rd46];
	fma.rn.f32 	%f66, %f49, %f50, %f48;
	add.s32 	%r38, %r38, 4;
$L__BB0_7:
	setp.eq.s32 	%p6, %r13, 0;
	@%p6 bra 	$L__BB0_12;
	setp.eq.s32 	%p7, %r13, 1;
	@%p7 bra 	$L__BB0_10;
	add.s32 	%r29, %r38, %r3;
	mul.wide.u32 	%rd47, %r29, 4;
	add.s64 	%rd48, %rd2, %rd47;
	ld.global.f32 	%f52, [%rd48];
	mad.lo.s32 	%r30, %r38, %r18, %r2;
	mul.wide.s32 	%rd49, %r30, 4;
	add.s64 	%rd50, %rd1, %rd49;
	ld.global.f32 	%f53, [%rd50];
	fma.rn.f32 	%f54, %f52, %f53, %f66;
	cvt.u64.u32 	%rd51, %r3;
	cvt.u64.u32 	%rd52, %r38;
	add.s64 	%rd53, %rd52, %rd51;
	shl.b64 	%rd54, %rd53, 2;
	add.s64 	%rd55, %rd2, %rd54;
	ld.global.f32 	%f55, [%rd55+4];
	mul.wide.s32 	%rd56, %r18, 4;
	add.s64 	%rd57, %rd50, %rd56;
	ld.global.f32 	%f56, [%rd57];
	fma.rn.f32 	%f66, %f55, %f56, %f54;
	add.s32 	%r38, %r38, 2;
$L__BB0_10:
	and.b32  	%r31, %r18, 1;
	setp.eq.b32 	%p8, %r31, 1;
	not.pred 	%p9, %p8;
	@%p9 bra 	$L__BB0_12;
	add.s32 	%r32, %r38, %r3;
	mul.wide.u32 	%rd58, %r32, 4;
	add.s64 	%rd59, %rd2, %rd58;
	ld.global.f32 	%f57, [%rd59];
	mad.lo.s32 	%r33, %r38, %r18, %r2;
	mul.wide.s32 	%rd60, %r33, 4;
	add.s64 	%rd61, %rd1, %rd60;
	ld.global.f32 	%f58, [%rd61];
	fma.rn.f32 	%f66, %f57, %f58, %f66;
$L__BB0_12:
	ld.param.u64 	%rd65, [_Z26MatrixMultiplicationKernelPfS_S_i_param_2];
	add.s32 	%r34, %r3, %r2;
	cvta.to.global.u64 	%rd62, %rd65;
	mul.wide.s32 	%rd63, %r34, 4;
	add.s64 	%rd64, %rd62, %rd63;
	st.global.f32 	[%rd64], %f66;
$L__BB0_13:
	ret;

}


// ===== COMPILED SASS (sm_100) =====

	.target	sm_100

	.elftype	@"ET_EXEC"


//--------------------- .note.nv.tkinfo           --------------------------
	.section	.note.nv.tkinfo,"",@"SHT_NOTE"
	.sectionflags	@"SHF_NOTE_NV_TKINFO"
	.tkinfo
        /*0018*/ 	.word	0x00000002
        /*0030*/ 	.string	""
        /*0030*/ 	.string	"ptxas"
        /*0030*/ 	.string	"Cuda compilation tools, release 13.0, V13.0.88"
        /*0030*/ 	.string	"Build cuda_13.0.r13.0/compiler.36424714_0"
        /*0030*/ 	.string	"-arch sm_100 -m 64 "



//--------------------- .note.nv.cuinfo           --------------------------
	.section	.note.nv.cuinfo,"",@"SHT_NOTE"
	.sectionflags	@"SHF_NOTE_NV_CUINFO"
        /*0018*/ 	.short	0x0002
        /*001a*/ 	.short	0x0064
        /*001c*/ 	.short	0x0082
	.zero		2


//--------------------- .nv.info                  --------------------------
	.section	.nv.info,"",@"SHT_CUDA_INFO"
	.align	4


	//----- nvinfo : EIATTR_REGCOUNT
	.align		4
        /*0000*/ 	.byte	0x04, 0x2f
        /*0002*/ 	.short	(.L_1 - .L_0)
	.align		4
.L_0:
        /*0004*/ 	.word	index@(_Z26MatrixMultiplicationKernelPfS_S_i)
        /*0008*/ 	.word	0x0000001e


	//----- nvinfo : EIATTR_FRAME_SIZE
	.align		4
.L_1:
        /*000c*/ 	.byte	0x04, 0x11
        /*000e*/ 	.short	(.L_3 - .L_2)
	.align		4
.L_2:
        /*0010*/ 	.word	index@(_Z26MatrixMultiplicationKernelPfS_S_i)
        /*0014*/ 	.word	0x00000000


	//----- nvinfo : EIATTR_MIN_STACK_SIZE
	.align		4
.L_3:
        /*0018*/ 	.byte	0x04, 0x12
        /*001a*/ 	.short	(.L_5 - .L_4)
	.align		4
.L_4:
        /*001c*/ 	.word	index@(_Z26MatrixMultiplicationKernelPfS_S_i)
        /*0020*/ 	.word	0x00000000
.L_5:


//--------------------- .nv.compat                --------------------------
	.section	.nv.compat,"",@"SHT_CUDA_COMPAT_INFO"
	.align	4
        /*0000*/ 	.byte	0x02, 0x09, 0x00, 0x00, 0x02, 0x02, 0x01, 0x00, 0x02, 0x05, 0x05, 0x00, 0x03, 0x07, 0x01, 0x01
        /*0010*/ 	.byte	0x02, 0x03, 0x00, 0x00, 0x02, 0x06, 0x01, 0x00, 0x04, 0x0b, 0x08, 0x00, 0x09, 0x00, 0x00, 0x00
        /*0020*/ 	.byte	0x00, 0x00, 0x00, 0x00


//--------------------- .nv.info._Z26MatrixMultiplicationKernelPfS_S_i --------------------------
	.section	.nv.info._Z26MatrixMultiplicationKernelPfS_S_i,"",@"SHT_CUDA_INFO"
	.sectionflags	@""
	.align	4


	//----- nvinfo : EIATTR_CUDA_API_VERSION
	.align		4
        /*0000*/ 	.byte	0x04, 0x37
        /*0002*/ 	.short	(.L_7 - .L_6)
.L_6:
        /*0004*/ 	.word	0x00000082


	//----- nvinfo : EIATTR_KPARAM_INFO
	.align		4
.L_7:
        /*0008*/ 	.byte	0x04, 0x17
        /*000a*/ 	.short	(.L_9 - .L_8)
.L_8:
        /*000c*/ 	.word	0x00000000
        /*0010*/ 	.short	0x0003
        /*0012*/ 	.short	0x0018
        /*0014*/ 	.byte	0x00, 0xf0, 0x11, 0x00


	//----- nvinfo : EIATTR_KPARAM_INFO
	.align		4
.L_9:
        /*0018*/ 	.byte	0x04, 0x17
        /*001a*/ 	.short	(.L_11 - .L_10)
.L_10:
        /*001c*/ 	.word	0x00000000
        /*0020*/ 	.short	0x0002
        /*0022*/ 	.short	0x0010
        /*0024*/ 	.byte	0x00, 0xf5, 0x21, 0x00


	//----- nvinfo : EIATTR_KPARAM_INFO
	.align		4
.L_11:
        /*0028*/ 	.byte	0x04, 0x17
        /*002a*/ 	.short	(.L_13 - .L_12)
.L_12:
        /*002c*/ 	.word	0x00000000
        /*0030*/ 	.short	0x0001
        /*0032*/ 	.short	0x0008
        /*0034*/ 	.byte	0x00, 0xf5, 0x21, 0x00


	//----- nvinfo : EIATTR_KPARAM_INFO
	.align		4
.L_13:
        /*0038*/ 	.byte	0x04, 0x17
        /*003a*/ 	.short	(.L_15 - .L_14)
.L_14:
        /*003c*/ 	.word	0x00000000
        /*0040*/ 	.short	0x0000
        /*0042*/ 	.short	0x0000
        /*0044*/ 	.byte	0x00, 0xf5, 0x21, 0x00


	//----- nvinfo : EIATTR_SPARSE_MMA_MASK
	.align		4
.L_15:
        /*0048*/ 	.byte	0x03, 0x50
        /*004a*/ 	.short	0x0000


	//----- nvinfo : EIATTR_MAXREG_COUNT
	.align		4
        /*004c*/ 	.byte	0x03, 0x1b
        /*004e*/ 	.short	0x00ff


	//----- nvinfo : EIATTR_MERCURY_ISA_VERSION
	.align		4
        /*0050*/ 	.byte	0x03, 0x5f
        /*0052*/ 	.short	0x0101


	//----- nvinfo : EIATTR_VRC_CTA_INIT_COUNT
	.align		4
        /*0054*/ 	.byte	0x02, 0x4a
	.zero		1
	.zero		1


	//----- nvinfo : EIATTR_EXIT_INSTR_OFFSETS
	.align		4
        /*0058*/ 	.byte	0x04, 0x1c
        /*005a*/ 	.short	(.L_17 - .L_16)


	//   ....[0]....
.L_16:
        /*005c*/ 	.word	0x000000c0


	//   ....[1]....
        /*0060*/ 	.word	0x00000a90


	//----- nvinfo : EIATTR_CBANK_PARAM_SIZE
	.align		4
.L_17:
        /*0064*/ 	.byte	0x03, 0x19
        /*0066*/ 	.short	0x001c


	//----- nvinfo : EIATTR_PARAM_CBANK
	.align		4
        /*0068*/ 	.byte	0x04, 0x0a
        /*006a*/ 	.short	(.L_19 - .L_18)
	.align		4
.L_18:
        /*006c*/ 	.word	index@(.nv.constant0._Z26MatrixMultiplicationKernelPfS_S_i)
        /*0070*/ 	.short	0x0380
        /*0072*/ 	.short	0x001c


	//----- nvinfo : EIATTR_SW_WAR
	.align		4
.L_19:
        /*0074*/ 	.byte	0x04, 0x36
        /*0076*/ 	.short	(.L_21 - .L_20)
.L_20:
        /*0078*/ 	.word	0x00000008
.L_21:


//--------------------- .nv.callgraph             --------------------------
	.section	.nv.callgraph,"",@"SHT_CUDA_CALLGRAPH"
	.align	4
	.sectionentsize	8
	.align		4
        /*0000*/ 	.word	0x00000000
	.align		4
        /*0004*/ 	.word	0xffffffff
	.align		4
        /*0008*/ 	.word	0x00000000
	.align		4
        /*000c*/ 	.word	0xfffffffe
	.align		4
        /*0010*/ 	.word	0x00000000
	.align		4
        /*0014*/ 	.word	0xfffffffd
	.align		4
        /*0018*/ 	.word	0x00000000
	.align		4
        /*001c*/ 	.word	0xfffffffc


//--------------------- .text._Z26MatrixMultiplicationKernelPfS_S_i --------------------------
	.section	.text._Z26MatrixMultiplicationKernelPfS_S_i,"ax",@progbits
	.align	128
        .global         _Z26MatrixMultiplicationKernelPfS_S_i
        .type           _Z26MatrixMultiplicationKernelPfS_S_i,@function
        .size           _Z26MatrixMultiplicationKernelPfS_S_i,(.L_x_5 - _Z26MatrixMultiplicationKernelPfS_S_i)
        .other          _Z26MatrixMultiplicationKernelPfS_S_i,@"STO_CUDA_ENTRY STV_DEFAULT"
_Z26MatrixMultiplicationKernelPfS_S_i:
.text._Z26MatrixMultiplicationKernelPfS_S_i:
[----:B------:R-:W-:Y:S01]  /*0000*/  LDC R1, c[0x0][0x37c] ;  /* 0x0000df00ff017b82 */ /* 0x000fe20000000800 */
[----:B------:R-:W0:Y:S07]  /*0010*/  S2R R0, SR_TID.Y ;  /* 0x0000000000007919 */ /* 0x000e2e0000002200 */
[----:B------:R-:W0:Y:S01]  /*0020*/  S2UR UR4, SR_CTAID.Y ;  /* 0x00000000000479c3 */ /* 0x000e220000002600 */
[----:B------:R-:W1:Y:S01]  /*0030*/  LDCU UR20, c[0x0][0x398] ;  /* 0x00007300ff1477ac */ /* 0x000e620008000800 */
[----:B------:R-:W2:Y:S06]  /*0040*/  S2R R3, SR_TID.X ;  /* 0x0000000000037919 */ /* 0x000eac0000002100 */
[----:B------:R-:W0:Y:S08]  /*0050*/  LDC R13, c[0x0][0x364] ;  /* 0x0000d900ff0d7b82 */ /* 0x000e300000000800 */
[----:B------:R-:W2:Y:S08]  /*0060*/  S2UR UR5, SR_CTAID.X ;  /* 0x00000000000579c3 */ /* 0x000eb00000002500 */
[----:B------:R-:W2:Y:S01]  /*0070*/  LDC R2, c[0x0][0x360] ;  /* 0x0000d800ff027b82 */ /* 0x000ea20000000800 */
[----:B0-----:R-:W-:-:S02]  /*0080*/  IMAD R13, R13, UR4, R0 ;  /* 0x000000040d0d7c24 */ /* 0x001fc4000f8e0200 */
[----:B--2---:R-:W-:-:S05]  /*0090*/  IMAD R0, R2, UR5, R3 ;  /* 0x0000000502007c24 */ /* 0x004fca000f8e0203 */
[----:B------:R-:W-:-:S04]  /*00a0*/  VIMNMX R2, PT, PT, R13, R0, !PT ;  /* 0x000000000d027248 */ /* 0x000fc80007fe0100 */
[----:B-1----:R-:W-:-:S13]  /*00b0*/  ISETP.GE.AND P0, PT, R2, UR20, PT ;  /* 0x0000001402007c0c */ /* 0x002fda000bf06270 */
[----:B------:R-:W-:Y:S05]  /*00c0*/  @P0 EXIT ;  /* 0x000000000000094d */ /* 0x000fea0003800000 */
[----:B------:R-:W-:Y:S01]  /*00d0*/  UISETP.GE.U32.AND UP0, UPT, UR20, 0x8, UPT ;  /* 0x000000081400788c */ /* 0x000fe2000bf06070 */
[----:B------:R-:W-:Y:S02]  /*00e0*/  HFMA2 R12, -RZ, RZ, 0, 0 ;  /* 0x00000000ff0c7431 */ /* 0x000fe400000001ff */
[----:B------:R-:W-:Y:S01]  /*00f0*/  IMAD R13, R13, UR20, RZ ;  /* 0x000000140d0d7c24 */ /* 0x000fe2000f8e02ff */
[----:B------:R-:W-:Y:S01]  /*0100*/  UMOV UR4, URZ ;  /* 0x000000ff00047c82 */ /* 0x000fe20008000000 */
[----:B------:R-:W0:Y:S04]  /*0110*/  LDCU.64 UR18, c[0x0][0x358] ;  /* 0x00006b00ff1277ac */ /* 0x000e280008000a00 */
[----:B------:R-:W-:Y:S05]  /*0120*/  BRA.U !UP0, `(.L_x_0) ;  /* 0x0000000508047547 */ /* 0x000fea000b800000 */
[----:B------:R-:W1:Y:S01]  /*0130*/  LDCU.128 UR24, c[0x0][0x380] ;  /* 0x00007000ff1877ac */ /* 0x000e620008000c00 */
[----:B------:R-:W-:Y:S02]  /*0140*/  MOV R12, RZ ;  /* 0x000000ff000c7202 */ /* 0x000fe40000000f00 */
[----:B------:R-:W-:Y:S01]  /*0150*/  MOV R14, R0 ;  /* 0x00000000000e7202 */ /* 0x000fe20000000f00 */
[----:B------:R-:W-:-:S04]  /*0160*/  ULOP3.LUT UR4, UR20, 0x7ffffff8, URZ, 0xc0, !UPT ;  /* 0x7ffffff814047892 */ /* 0x000fc8000f8ec0ff */
[----:B------:R-:W-:Y:S01]  /*0170*/  UIADD3 UR5, UPT, UPT, -UR4, URZ, URZ ;  /* 0x000000ff04057290 */ /* 0x000fe2000fffe1ff */
[----:B-1----:R-:W-:Y:S01]  /*0180*/  MOV R2, UR24 ;  /* 0x0000001800027c02 */ /* 0x002fe20008000f00 */
[----:B------:R-:W-:Y:S01]  /*0190*/  UIMAD.WIDE UR6, UR20, 0x8, UR26 ;  /* 0x00000008140678a5 */ /* 0x000fe2000f8e021a */
[----:B------:R-:W-:Y:S01]  /*01a0*/  MOV R3, UR25 ;  /* 0x0000001900037c02 */ /* 0x000fe20008000f00 */
[----:B------:R-:W-:Y:S02]  /*01b0*/  UIMAD.WIDE UR8, UR20, 0xc, UR26 ;  /* 0x0000000c140878a5 */ /* 0x000fe4000f8e021a */
[----:B------:R-:W-:Y:S01]  /*01c0*/  UIMAD.WIDE UR10, UR20, 0x10, UR26 ;  /* 0x00000010140a78a5 */ /* 0x000fe2000f8e021a */
[----:B------:R-:W-:Y:S01]  /*01d0*/  IMAD.WIDE.U32 R2, R13, 0x4, R2 ;  /* 0x000000040d027825 */ /* 0x000fe200078e0002 */
[----:B------:R-:W-:Y:S02]  /*01e0*/  UIMAD.WIDE UR12, UR20, 0x14, UR26 ;  /* 0x00000014140c78a5 */ /* 0x000fe4000f8e021a */
[----:B------:R-:W-:Y:S01]  /*01f0*/  UIMAD.WIDE UR14, UR20, 0x18, UR26 ;  /* 0x00000018140e78a5 */ /* 0x000fe2000f8e021a */
[----:B------:R-:W-:Y:S01]  /*0200*/  IADD3 R2, P0, PT, R2, 0x10, RZ ;  /* 0x0000001002027810 */ /* 0x000fe20007f1e0ff */
[----:B------:R-:W-:-:S03]  /*0210*/  UIMAD.WIDE UR16, UR20, 0x1c, UR26 ;  /* 0x0000001c141078a5 */ /* 0x000fc6000f8e021a */
[----:B------:R-:W-:-:S09]  /*0220*/  IADD3.X R3, PT, PT, RZ, R3, RZ, P0, !PT ;  /* 0x00000003ff037210 */ /* 0x000fd200007fe4ff */
.L_x_1:
[----:B------:R-:W-:Y:S01]  /*0230*/  UIMAD.WIDE UR22, UR20, 0x4, UR26 ;  /* 0x00000004141678a5 */ /* 0x000fe2000f8e021a */
[----:B------:R-:W-:Y:S02]  /*0240*/  IMAD.MOV.U32 R23, RZ, RZ, 0x4 ;  /* 0x00000004ff177424 */ /* 0x000fe400078e00ff */
[----:B------:R-:W-:Y:S01]  /*0250*/  HFMA2 R11, -RZ, RZ, 0, 2.384185791015625e-07 ;  /* 0x00000004ff0b7431 */ /* 0x000fe200000001ff */
[----:B------:R-:W-:Y:S01]  /*0260*/  MOV R25, 0x4 ;  /* 0x0000000400197802 */ /* 0x000fe20000000f00 */
[----:B0-----:R-:W2:Y:S01]  /*0270*/  LDG.E R21, desc[UR18][R2.64+-0x10] ;  /* 0xfffff01202157981 */ /* 0x001ea2000c1e1900 */
[C---:B------:R-:W-:Y:S01]  /*0280*/  IMAD.WIDE R22, R14.reuse, R23, UR26 ;  /* 0x0000001a0e167e25 */ /* 0x040fe2000f8e0217 */
[----:B------:R-:W-:Y:S02]  /*0290*/  MOV R8, UR22 ;  /* 0x0000001600087c02 */ /* 0x000fe40008000f00 */
[----:B------:R-:W-:Y:S01]  /*02a0*/  MOV R9, UR23 ;  /* 0x0000001700097c02 */ /* 0x000fe20008000f00 */
[----:B------:R-:W3:Y:S02]  /*02b0*/  LDG.E R19, desc[UR18][R2.64+-0xc] ;  /* 0xfffff41202137981 */ /* 0x000ee4000c1e1900 */
[----:B------:R-:W-:-:S02]  /*02c0*/  IMAD.WIDE R8, R14, 0x4, R8 ;  /* 0x000000040e087825 */ /* 0x000fc400078e0208 */
[----:B------:R-:W2:Y:S01]  /*02d0*/  LDG.E R22, desc[UR18][R22.64] ;  /* 0x0000001216167981 */ /* 0x000ea2000c1e1900 */
[----:B------:R-:W-:Y:S01]  /*02e0*/  MOV R5, 0x4 ;  /* 0x0000000400057802 */ /* 0x000fe20000000f00 */
[C---:B------:R-:W-:Y:S02]  /*02f0*/  IMAD.WIDE R24, R14.reuse, R25, UR6 ;  /* 0x000000060e187e25 */ /* 0x040fe4000f8e0219 */
[----:B------:R0:W3:Y:S02]  /*0300*/  LDG.E R20, desc[UR18][R8.64] ;  /* 0x0000001208147981 */ /* 0x0000e4000c1e1900 */
[----:B------:R-:W-:Y:S02]  /*0310*/  IMAD.WIDE R10, R14, R11, UR8 ;  /* 0x000000080e0a7e25 */ /* 0x000fe4000f8e020b */
[----:B------:R-:W4:Y:S04]  /*0320*/  LDG.E R18, desc[UR18][R24.64] ;  /* 0x0000001218127981 */ /* 0x000f28000c1e1900 */
[----:B------:R-:W4:Y:S01]  /*0330*/  LDG.E R17, desc[UR18][R2.64+-0x8] ;  /* 0xfffff81202117981 */ /* 0x000f22000c1e1900 */
[----:B0-----:R-:W-:-:S02]  /*0340*/  HFMA2 R9, -RZ, RZ, 0, 2.384185791015625e-07 ;  /* 0x00000004ff097431 */ /* 0x001fc400000001ff */
[----:B------:R-:W-:Y:S01]  /*0350*/  IMAD.MOV.U32 R7, RZ, RZ, 0x4 ;  /* 0x00000004ff077424 */ /* 0x000fe200078e00ff */
[----:B------:R0:W5:Y:S01]  /*0360*/  LDG.E R16, desc[UR18][R10.64] ;  /* 0x000000120a107981 */ /* 0x000162000c1e1900 */
[----:B------:R-:W-:-:S03]  /*0370*/  IMAD.WIDE R4, R14, R5, UR10 ;  /* 0x0000000a0e047e25 */ /* 0x000fc6000f8e0205 */
[----:B------:R-:W5:Y:S01]  /*0380*/  LDG.E R15, desc[UR18][R2.64+-0x4] ;  /* 0xfffffc12020f7981 */ /* 0x000f62000c1e1900 */
[C---:B------:R-:W-:Y:S01]  /*0390*/  IMAD.WIDE R6, R14.reuse, R7, UR12 ;  /* 0x0000000c0e067e25 */ /* 0x040fe2000f8e0207 */
[----:B------:R-:W-:Y:S02]  /*03a0*/  MOV R27, 0x4 ;  /* 0x00000004001b7802 */ /* 0x000fe40000000f00 */
[----:B------:R1:W5:Y:S01]  /*03b0*/  LDG.E R4, desc[UR18][R4.64] ;  /* 0x0000001204047981 */ /* 0x000362000c1e1900 */
[----:B------:R-:W-:-:S03]  /*03c0*/  IMAD.WIDE R8, R14, R9, UR14 ;  /* 0x0000000e0e087e25 */ /* 0x000fc6000f8e0209 */
[----:B------:R-:W5:Y:S01]  /*03d0*/  LDG.E R23, desc[UR18][R2.64] ;  /* 0x0000001202177981 */ /* 0x000f62000c1e1900 */
[----:B0-----:R-:W-:-:S03]  /*03e0*/  IMAD.WIDE R10, R14, R27, UR16 ;  /* 0x000000100e0a7e25 */ /* 0x001fc6000f8e021b */
[----:B------:R-:W5:Y:S04]  /*03f0*/  LDG.E R7, desc[UR18][R6.64] ;  /* 0x0000001206077981 */ /* 0x000f68000c1e1900 */
[----:B------:R-:W5:Y:S04]  /*0400*/  LDG.E R24, desc[UR18][R2.64+0x4] ;  /* 0x0000041202187981 */ /* 0x000f68000c1e1900 */
[----:B------:R-:W5:Y:S04]  /*0410*/  LDG.E R8, desc[UR18][R8.64] ;  /* 0x0000001208087981 */ /* 0x000f68000c1e1900 */
[----:B------:R-:W5:Y:S04]  /*0420*/  LDG.E R25, desc[UR18][R2.64+0x8] ;  /* 0x0000081202197981 */ /* 0x000f68000c1e1900 */
[----:B------:R-:W5:Y:S04]  /*0430*/  LDG.E R10, desc[UR18][R10.64] ;  /* 0x000000120a0a7981 */ /* 0x000f68000c1e1900 */
[----:B------:R0:W5:Y:S01]  /*0440*/  LDG.E R27, desc[UR18][R2.64+0xc] ;  /* 0x00000c12021b7981 */ /* 0x000162000c1e1900 */
[----:B------:R-:W-:-:S04]  /*0450*/  UIADD3 UR5, UPT, UPT, UR5, 0x8, URZ ;  /* 0x0000000805057890 */ /* 0x000fc8000fffe0ff */
[----:B------:R-:W-:Y:S01]  /*0460*/  UISETP.NE.AND UP0, UPT, UR5, URZ, UPT ;  /* 0x000000ff0500728c */ /* 0x000fe2000bf05270 */
[----:B-1----:R-:W-:Y:S02]  /*0470*/  MOV R5, UR20 ;  /* 0x0000001400057c02 */ /* 0x002fe40008000f00 */
[----:B0-----:R-:W-:Y:S02]  /*0480*/  IADD3 R2, P0, PT, R2, 0x20, RZ ;  /* 0x0000002002027810 */ /* 0x001fe40007f1e0ff */
[----:B------:R-:W-:Y:S02]  /*0490*/  LEA R14, R5, R14, 0x3 ;  /* 0x0000000e050e7211 */ /* 0x000fe400078e18ff */
[----:B------:R-:W-:Y:S01]  /*04a0*/  IADD3.X R3, PT, PT, RZ, R3, RZ, P0, !PT ;  /* 0x00000003ff037210 */ /* 0x000fe200007fe4ff */
[----:B--2---:R-:W-:-:S04]  /*04b0*/  FFMA R22, R21, R22, R12 ;  /* 0x0000001615167223 */ /* 0x004fc8000000000c */
[----:B---3--:R-:W-:-:S04]  /*04c0*/  FFMA R20, R19, R20, R22 ;  /* 0x0000001413147223 */ /* 0x008fc80000000016 */
[----:B----4-:R-:W-:-:S04]  /*04d0*/  FFMA R18, R17, R18, R20 ;  /* 0x0000001211127223 */ /* 0x010fc80000000014 */
[----:B-----5:R-:W-:-:S04]  /*04e0*/  FFMA R16, R15, R16, R18 ;  /* 0x000000100f107223 */ /* 0x020fc80000000012 */
[----:B------:R-:W-:-:S04]  /*04f0*/  FFMA R23, R23, R4, R16 ;  /* 0x0000000417177223 */ /* 0x000fc80000000010 */
[----:B------:R-:W-:-:S04]  /*0500*/  FFMA R24, R24, R7, R23 ;  /* 0x0000000718187223 */ /* 0x000fc80000000017 */
[----:B------:R-:W-:-:S04]  /*0510*/  FFMA R8, R25, R8, R24 ;  /* 0x0000000819087223 */ /* 0x000fc80000000018 */
[----:B------:R-:W-:Y:S01]  /*0520*/  FFMA R12, R27, R10, R8 ;  /* 0x0000000a1b0c7223 */ /* 0x000fe20000000008 */
[----:B------:R-:W-:Y:S06]  /*0530*/  BRA.U UP0, `(.L_x_1) ;  /* 0xfffffffd003c7547 */ /* 0x000fec000b83ffff */
.L_x_0:
[----:B------:R-:W-:-:S04]  /*0540*/  ULOP3.LUT UR6, UR20, 0x7, URZ, 0xc0, !UPT ;  /* 0x0000000714067892 */ /* 0x000fc8000f8ec0ff */
[----:B------:R-:W-:-:S09]  /*0550*/  UISETP.NE.AND UP0, UPT, UR6, URZ, UPT ;  /* 0x000000ff0600728c */ /* 0x000fd2000bf05270 */
[----:B------:R-:W-:Y:S05]  /*0560*/  BRA.U !UP0, `(.L_x_2) ;  /* 0x0000000508387547 */ /* 0x000fea000b800000 */
[----:B------:R-:W-:Y:S02]  /*0570*/  UISETP.GE.U32.AND UP0, UPT, UR6, 0x4, UPT ;  /* 0x000000040600788c */ /* 0x000fe4000bf06070 */
[----:B------:R-:W-:-:S04]  /*0580*/  ULOP3.LUT UR5, UR20, 0x3, URZ, 0xc0, !UPT ;  /* 0x0000000314057892 */ /* 0x000fc8000f8ec0ff */
[----:B------:R-:W-:-:S03]  /*0590*/  UISETP.NE.AND UP1, UPT, UR5, URZ, UPT ;  /* 0x000000ff0500728c */ /* 0x000fc6000bf25270 */
[----:B------:R-:W-:Y:S08]  /*05a0*/  BRA.U !UP0, `(.L_x_3) ;  /* 0x00000001087c7547 */ /* 0x000ff0000b800000 */
[----:B------:R-:W1:Y:S01]  /*05b0*/  LDC.64 R6, c[0x0][0x388] ;  /* 0x0000e200ff067b82 */ /* 0x000e620000000a00 */
[----:B------:R-:W2:Y:S01]  /*05c0*/  LDCU.64 UR6, c[0x0][0x380] ;  /* 0x00007000ff0677ac */ /* 0x000ea20008000a00 */
[----:B------:R-:W-:Y:S01]  /*05d0*/  IMAD.U32 R9, RZ, RZ, UR4 ;  /* 0x00000004ff097e24 */ /* 0x000fe2000f8e00ff */
[C---:B------:R-:W-:Y:S02]  /*05e0*/  IADD3 R3, PT, PT, R13.reuse, UR4, RZ ;  /* 0x000000040d037c10 */ /* 0x040fe4000fffe0ff */
[----:B------:R-:W-:Y:S01]  /*05f0*/  IADD3 R10, P0, PT, R13, UR4, RZ ;  /* 0x000000040d0a7c10 */ /* 0x000fe2000ff1e0ff */
[----:B------:R-:W-:Y:S01]  /*0600*/  IMAD R9, R9, UR20, R0 ;  /* 0x0000001409097c24 */ /* 0x000fe2000f8e0200 */
[----:B------:R-:W-:Y:S01]  /*0610*/  MOV R11, UR20 ;  /* 0x00000014000b7c02 */ /* 0x000fe20008000f00 */
[----:B------:R-:W3:Y:S01]  /*0620*/  LDC.64 R4, c[0x0][0x380] ;  /* 0x0000e000ff047b82 */ /* 0x000ee20000000a00 */
[----:B------:R-:W-:Y:S01]  /*0630*/  MOV R15, UR20 ;  /* 0x00000014000f7c02 */ /* 0x000fe20008000f00 */
[----:B-1----:R-:W-:Y:S01]  /*0640*/  IMAD.WIDE R6, R9, 0x4, R6 ;  /* 0x0000000409067825 */ /* 0x002fe200078e0206 */
[----:B------:R-:W-:-:S05]  /*0650*/  MOV R9, UR20 ;  /* 0x0000001400097c02 */ /* 0x000fca0008000f00 */
[----:B------:R-:W-:Y:S02]  /*0660*/  IMAD.WIDE R8, R9, 0x4, R6 ;  /* 0x0000000409087825 */ /* 0x000fe400078e0206 */
[----:B0-----:R-:W4:Y:S02]  /*0670*/  LDG.E R6, desc[UR18][R6.64] ;  /* 0x0000001206067981 */ /* 0x001f24000c1e1900 */
[----:B---3--:R-:W-:Y:S01]  /*0680*/  IMAD.WIDE.U32 R4, R3, 0x4, R4 ;  /* 0x0000000403047825 */ /* 0x008fe200078e0004 */
[----:B------:R-:W-:Y:S01]  /*0690*/  IADD3.X R3, PT, PT, RZ, RZ, RZ, P0, !PT ;  /* 0x000000ffff037210 */ /* 0x000fe200007fe4ff */
[----:B------:R-:W3:Y:S01]  /*06a0*/  LDG.E R17, desc[UR18][R8.64] ;  /* 0x0000001208117981 */ /* 0x000ee2000c1e1900 */
[----:B--2---:R-:W-:-:S03]  /*06b0*/  LEA R2, P0, R10, UR6, 0x2 ;  /* 0x000000060a027c11 */ /* 0x004fc6000f8010ff */
[----:B------:R-:W4:Y:S01]  /*06c0*/  LDG.E R5, desc[UR18][R4.64] ;  /* 0x0000001204057981 */ /* 0x000f22000c1e1900 */
[----:B------:R-:W-:Y:S01]  /*06d0*/  LEA.HI.X R3, R10, UR7, R3, 0x2, P0 ;  /* 0x000000070a037c11 */ /* 0x000fe200080f1403 */
[----:B------:R-:W-:-:S04]  /*06e0*/  IMAD.WIDE R10, R11, 0x4, R8 ;  /* 0x000000040b0a7825 */ /* 0x000fc800078e0208 */
[----:B------:R-:W3:Y:S01]  /*06f0*/  LDG.E R16, desc[UR18][R2.64+0x4] ;  /* 0x0000041202107981 */ /* 0x000ee2000c1e1900 */
[----:B------:R-:W-:-:S03]  /*0700*/  IMAD.WIDE R14, R15, 0x4, R10 ;  /* 0x000000040f0e7825 */ /* 0x000fc600078e020a */
[----:B------:R-:W2:Y:S04]  /*0710*/  LDG.E R19, desc[UR18][R10.64] ;  /* 0x000000120a137981 */ /* 0x000ea8000c1e1900 */
[----:B------:R-:W2:Y:S04]  /*0720*/  LDG.E R18, desc[UR18][R2.64+0x8] ;  /* 0x0000081202127981 */ /* 0x000ea8000c1e1900 */
[----:B------:R-:W5:Y:S04]  /*0730*/  LDG.E R20, desc[UR18][R2.64+0xc] ;  /* 0x00000c1202147981 */ /* 0x000f68000c1e1900 */
[----:B------:R-:W5:Y:S01]  /*0740*/  LDG.E R14, desc[UR18][R14.64] ;  /* 0x000000120e0e7981 */ /* 0x000f62000c1e1900 */
[----:B------:R-:W-:Y:S01]  /*0750*/  UIADD3 UR4, UPT, UPT, UR4, 0x4, URZ ;  /* 0x0000000404047890 */ /* 0x000fe2000fffe0ff */
[----:B----4-:R-:W-:-:S04]  /*0760*/  FFMA R5, R5, R6, R12 ;  /* 0x0000000605057223 */ /* 0x010fc8000000000c */
[----:B---3--:R-:W-:-:S04]  /*0770*/  FFMA R5, R16, R17, R5 ;  /* 0x0000001110057223 */ /* 0x008fc80000000005 */
[----:B--2---:R-:W-:-:S04]  /*0780*/  FFMA R5, R18, R19, R5 ;  /* 0x0000001312057223 */ /* 0x004fc80000000005 */
[----:B-----5:R-:W-:-:S07]  /*0790*/  FFMA R12, R20, R14, R5 ;  /* 0x0000000e140c7223 */ /* 0x020fce0000000005 */
.L_x_3:
[----:B------:R-:W-:Y:S05]  /*07a0*/  BRA.U !UP1, `(.L_x_2) ;  /* 0x0000000109a87547 */ /* 0x000fea000b800000 */
[----:B------:R-:W-:Y:S01]  /*07b0*/  UISETP.NE.AND UP0, UPT, UR5, 0x1, UPT ;  /* 0x000000010500788c */ /* 0x000fe2000bf05270 */
[----:B------:R-:W-:Y:S01]  /*07c0*/  MOV R7, UR4 ;  /* 0x0000000400077c02 */ /* 0x000fe20008000f00 */
[----:B------:R-:W-:Y:S02]  /*07d0*/  ULOP3.LUT UR5, UR20, 0x1, URZ, 0xc0, !UPT ;  /* 0x0000000114057892 */ /* 0x000fe4000f8ec0ff */
[----:B------:R-:W-:Y:S02]  /*07e0*/  MOV R15, UR20 ;  /* 0x00000014000f7c02 */ /* 0x000fe40008000f00 */
[----:B------:R-:W-:Y:S01]  /*07f0*/  UISETP.NE.U32.AND UP1, UPT, UR5, 0x1, UPT ;  /* 0x000000010500788c */ /* 0x000fe2000bf25070 */
[----:B------:R-:W-:-:S04]  /*0800*/  PLOP3.LUT P1, PT, PT, PT, UP0, 0x80, 0x8 ;  /* 0x000000000008781c */ /* 0x000fc80003f2f008 */
[----:B------:R-:W1:Y:S01]  /*0810*/  @UP0 LDCU.128 UR8, c[0x0][0x380] ;  /* 0x00007000ff0807ac */ /* 0x000e620008000c00 */
[----:B------:R-:W-:Y:S01]  /*0820*/  PLOP3.LUT P0, PT, PT, PT, UP1, 0x80, 0x8 ;  /* 0x000000000008781c */ /* 0x000fe20003f0f018 */
[----:B------:R-:W2:Y:S04]  /*0830*/  @UP0 LDCU.64 UR6, c[0x0][0x380] ;  /* 0x00007000ff0607ac */ /* 0x000ea80008000a00 */
[----:B------:R-:W3:Y:S03]  /*0840*/  @!UP1 LDCU.128 UR12, c[0x0][0x380] ;  /* 0x00007000ff0c97ac */ /* 0x000ee60008000c00 */
[C---:B------:R-:W-:Y:S02]  /*0850*/  @P1 IADD3 R3, PT, PT, R13.reuse, UR4, RZ ;  /* 0x000000040d031c10 */ /* 0x040fe4000fffe0ff */
[----:B------:R-:W-:Y:S01]  /*0860*/  @P1 IADD3 R6, P2, PT, R13, UR4, RZ ;  /* 0x000000040d061c10 */ /* 0x000fe2000ff5e0ff */
[----:B------:R-:W-:Y:S01]  /*0870*/  @UP0 UIADD3 UR4, UPT, UPT, UR4, 0x2, URZ ;  /* 0x0000000204040890 */ /* 0x000fe2000fffe0ff */
[----:B-1----:R-:W-:Y:S01]  /*0880*/  MOV R11, UR9 ;  /* 0x00000009000b7c02 */ /* 0x002fe20008000f00 */
[----:B------:R-:W-:Y:S01]  /*0890*/  IMAD.U32 R10, RZ, RZ, UR8 ;  /* 0x00000008ff0a7e24 */ /* 0x000fe2000f8e00ff */
[----:B------:R-:W-:-:S02]  /*08a0*/  MOV R4, UR10 ;  /* 0x0000000a00047c02 */ /* 0x000fc40008000f00 */
[----:B------:R-:W-:Y:S01]  /*08b0*/  MOV R5, UR11 ;  /* 0x0000000b00057c02 */ /* 0x000fe20008000f00 */
[----:B------:R-:W-:-:S04]  /*08c0*/  @P1 IMAD.WIDE.U32 R10, R3, 0x4, R10 ;  /* 0x00000004030a1825 */ /* 0x000fc800078e000a */
[----:B------:R-:W-:Y:S01]  /*08d0*/  @P1 IMAD R3, R7, UR20, R0 ;  /* 0x0000001407031c24 */ /* 0x000fe2000f8e0200 */
[----:B------:R-:W-:Y:S01]  /*08e0*/  @P1 IADD3.X R7, PT, PT, RZ, RZ, RZ, P2, !PT ;  /* 0x000000ffff071210 */ /* 0x000fe200017fe4ff */
[----:B------:R-:W-:Y:S01]  /*08f0*/  IMAD.U32 R19, RZ, RZ, UR4 ;  /* 0x00000004ff137e24 */ /* 0x000fe2000f8e00ff */
[C---:B--2---:R-:W-:Y:S01]  /*0900*/  @P1 LEA R2, P2, R6.reuse, UR6, 0x2 ;  /* 0x0000000606021c11 */ /* 0x044fe2000f8410ff */
[----:B------:R-:W-:Y:S01]  /*0910*/  @P1 IMAD.WIDE R4, R3, 0x4, R4 ;  /* 0x0000000403041825 */ /* 0x000fe200078e0204 */
[----:B------:R-:W-:Y:S01]  /*0920*/  @!P0 IADD3 R17, PT, PT, R13, UR4, RZ ;  /* 0x000000040d118c10 */ /* 0x000fe2000fffe0ff */
[----:B0-----:R-:W2:Y:S01]  /*0930*/  @P1 LDG.E R11, desc[UR18][R10.64] ;  /* 0x000000120a0b1981 */ /* 0x001ea2000c1e1900 */
[----:B------:R-:W-:Y:S01]  /*0940*/  @P1 LEA.HI.X R3, R6, UR7, R7, 0x2, P2 ;  /* 0x0000000706031c11 */ /* 0x000fe200090f1407 */
[----:B------:R-:W-:Y:S01]  /*0950*/  @!P0 IMAD R19, R19, UR20, R0 ;  /* 0x0000001413138c24 */ /* 0x000fe2000f8e0200 */
[----:B---3--:R-:W-:Y:S01]  /*0960*/  MOV R6, UR12 ;  /* 0x0000000c00067c02 */ /* 0x008fe20008000f00 */
[----:B------:R-:W-:Y:S01]  /*0970*/  @P1 IMAD.WIDE R14, R15, 0x4, R4 ;  /* 0x000000040f0e1825 */ /* 0x000fe200078e0204 */
[----:B------:R-:W-:Y:S01]  /*0980*/  MOV R7, UR13 ;  /* 0x0000000d00077c02 */ /* 0x000fe20008000f00 */
[----:B------:R-:W2:Y:S01]  /*0990*/  @P1 LDG.E R4, desc[UR18][R4.64] ;  /* 0x0000001204041981 */ /* 0x000ea2000c1e1900 */
[----:B------:R-:W-:-:S02]  /*09a0*/  MOV R8, UR14 ;  /* 0x0000000e00087c02 */ /* 0x000fc40008000f00 */
[----:B------:R-:W-:Y:S01]  /*09b0*/  MOV R9, UR15 ;  /* 0x0000000f00097c02 */ /* 0x000fe20008000f00 */
[----:B------:R-:W-:Y:S01]  /*09c0*/  @!P0 IMAD.WIDE.U32 R6, R17, 0x4, R6 ;  /* 0x0000000411068825 */ /* 0x000fe200078e0006 */
[----:B------:R-:W3:Y:S03]  /*09d0*/  @P1 LDG.E R14, desc[UR18][R14.64] ;  /* 0x000000120e0e1981 */ /* 0x000ee6000c1e1900 */
[----:B------:R-:W-:Y:S01]  /*09e0*/  @!P0 IMAD.WIDE R8, R19, 0x4, R8 ;  /* 0x0000000413088825 */ /* 0x000fe200078e0208 */
[----:B------:R-:W3:Y:S04]  /*09f0*/  @P1 LDG.E R2, desc[UR18][R2.64+0x4] ;  /* 0x0000041202021981 */ /* 0x000ee8000c1e1900 */
[----:B------:R-:W4:Y:S04]  /*0a00*/  @!P0 LDG.E R7, desc[UR18][R6.64] ;  /* 0x0000001206078981 */ /* 0x000f28000c1e1900 */
[----:B------:R-:W4:Y:S01]  /*0a10*/  @!P0 LDG.E R8, desc[UR18][R8.64] ;  /* 0x0000001208088981 */ /* 0x000f22000c1e1900 */
[----:B--2---:R-:W-:-:S04]  /*0a20*/  @P1 FFMA R11, R11, R4, R12 ;  /* 0x000000040b0b1223 */ /* 0x004fc8000000000c */
[----:B---3--:R-:W-:-:S04]  /*0a30*/  @P1 FFMA R12, R2, R14, R11 ;  /* 0x0000000e020c1223 */ /* 0x008fc8000000000b */
[----:B----4-:R-:W-:-:S07]  /*0a40*/  @!P0 FFMA R12, R7, R8, R12 ;  /* 0x00000008070c8223 */ /* 0x010fce000000000c */
.L_x_2:
[----:B------:R-:W1:Y:S01]  /*0a50*/  LDC.64 R2, c[0x0][0x390] ;  /* 0x0000e400ff027b82 */ /* 0x000e620000000a00 */
[----:B------:R-:W-:-:S05]  /*0a60*/  IADD3 R13, PT, PT, R0, R13, RZ ;  /* 0x0000000d000d7210 */ /* 0x000fca0007ffe0ff */
[----:B-1----:R-:W-:-:S05]  /*0a70*/  IMAD.WIDE R2, R13, 0x4, R2 ;  /* 0x000000040d027825 */ /* 0x002fca00078e0202 */
[----:B0-----:R-:W-:Y:S01]  /*0a80*/  STG.E desc[UR18][R2.64], R12 ;  /* 0x0000000c02007986 */ /* 0x001fe2000c101912 */
[----:B------:R-:W-:Y:S05]  /*0a90*/  EXIT ;  /* 0x000000000000794d */ /* 0x000fea0003800000 */
.L_x_4:
[----:B------:R-:W-:-:S00]  /*0aa0*/  BRA `(.L_x_4) ;  /* 0xfffffffc00fc7947 */ /* 0x000fc0000383ffff */
[----:B------:R-:W-:-:S00]  /*0ab0*/  NOP ;  /* 0x0000000000007918 */ /* 0x000fc00000000000 */
        /* <DEDUP_REMOVED lines=12> */
.L_x_5:


//--------------------- .nv.shared.reserved.0     --------------------------
	.section	.nv.shared.reserved.0,"aw",@nobits
	.weak		__nv_reservedSMEM_offset_0_alias
	.size		__nv_reservedSMEM_offset_0_alias, 0, 64
	.other		__nv_reservedSMEM_offset_0_alias,@"STO_CUDA_RESERVED_SHARED STV_DEFAULT"
__nv_reservedSMEM_offset_0_alias:
	.zero		0
	.zero		64


//--------------------- .nv.constant0._Z26MatrixMultiplicationKernelPfS_S_i --------------------------
	.section	.nv.constant0._Z26MatrixMultiplicationKernelPfS_S_i,"a",@progbits
	.sectionflags	@""
	.align	4
.nv.constant0._Z26MatrixMultiplicationKernelPfS_S_i:
	.zero		924


//--------------------- SYMBOLS --------------------------

	.type		.nv.reservedSmem.offset0,@object
	.size		.nv.reservedSmem.offset0,0x4
